//
// Generated by NVIDIA NVVM Compiler
//
// Compiler Build ID: CL-36424714
// Cuda compilation tools, release 13.0, V13.0.88
// Based on NVVM 20.0.0
//

.version 9.0
.target sm_100
.address_size 64

	// .globl	_Z7coloneliiPi

.visible .entry _Z7coloneliiPi(
	.param .u32 _Z7coloneliiPi_param_0,
	.param .u32 _Z7coloneliiPi_param_1,
	.param .u64 .ptr .align 1 _Z7coloneliiPi_param_2
)
{
	.reg .b32 	%r<4>;
	.reg .b64 	%rd<3>;

	ld.param.u32 	%r1, [_Z7coloneliiPi_param_0];
	ld.param.u32 	%r2, [_Z7coloneliiPi_param_1];
	ld.param.u64 	%rd1, [_Z7coloneliiPi_param_2];
	cvta.to.global.u64 	%rd2, %rd1;
	add.s32 	%r3, %r2, %r1;
	st.global.u32 	[%rd2], %r3;
	ret;

}


// ===== COMPILED SASS (sm_100) =====

	.target	sm_100

	.elftype	@"ET_EXEC"


//--------------------- .note.nv.tkinfo           --------------------------
	.section	.note.nv.tkinfo,"",@"SHT_NOTE"
	.sectionflags	@"SHF_NOTE_NV_TKINFO"
	.tkinfo
        /*0018*/ 	.word	0x00000002
        /*0030*/ 	.string	""
        /*0030*/ 	.string	"ptxas"
        /*0030*/ 	.string	"Cuda compilation tools, release 13.0, V13.0.88"
        /*0030*/ 	.string	"Build cuda_13.0.r13.0/compiler.36424714_0"
        /*0030*/ 	.string	"-arch sm_100 -m 64 "



//--------------------- .note.nv.cuinfo           --------------------------
	.section	.note.nv.cuinfo,"",@"SHT_NOTE"
	.sectionflags	@"SHF_NOTE_NV_CUINFO"
        /*0018*/ 	.short	0x0002
        /*001a*/ 	.short	0x0064
        /*001c*/ 	.short	0x0082
	.zero		2


//--------------------- .nv.info                  --------------------------
	.section	.nv.info,"",@"SHT_CUDA_INFO"
	.align	4


	//----- nvinfo : EIATTR_REGCOUNT
	.align		4
        /*0000*/ 	.byte	0x04, 0x2f
        /*0002*/ 	.short	(.L_1 - .L_0)
	.align		4
.L_0:
        /*0004*/ 	.word	index@(_Z7coloneliiPi)
        /*0008*/ 	.word	0x00000008


	//----- nvinfo : EIATTR_FRAME_SIZE
	.align		4
.L_1:
        /*000c*/ 	.byte	0x04, 0x11
        /*000e*/ 	.short	(.L_3 - .L_2)
	.align		4
.L_2:
        /*0010*/ 	.word	index@(_Z7coloneliiPi)
        /*0014*/ 	.word	0x00000000


	//----- nvinfo : EIATTR_MIN_STACK_SIZE
	.align		4
.L_3:
        /*0018*/ 	.byte	0x04, 0x12
        /*001a*/ 	.short	(.L_5 - .L_4)
	.align		4
.L_4:
        /*001c*/ 	.word	index@(_Z7coloneliiPi)
        /*0020*/ 	.word	0x00000000
.L_5:


//--------------------- .nv.compat                --------------------------
	.section	.nv.compat,"",@"SHT_CUDA_COMPAT_INFO"
	.align	4
        /*0000*/ 	.byte	0x02, 0x09, 0x00, 0x00, 0x02, 0x02, 0x01, 0x00, 0x02, 0x05, 0x05, 0x00, 0x03, 0x07, 0x01, 0x01
        /*0010*/ 	.byte	0x02, 0x03, 0x00, 0x00, 0x02, 0x06, 0x01, 0x00, 0x04, 0x0b, 0x08, 0x00, 0x09, 0x00, 0x00, 0x00
        /*0020*/ 	.byte	0x00, 0x00, 0x00, 0x00


//--------------------- .nv.info._Z7coloneliiPi   --------------------------
	.section	.nv.info._Z7coloneliiPi,"",@"SHT_CUDA_INFO"
	.sectionflags	@""
	.align	4


	//----- nvinfo : EIATTR_CUDA_API_VERSION
	.align		4
        /*0000*/ 	.byte	0x04, 0x37
        /*0002*/ 	.short	(.L_7 - .L_6)
.L_6:
        /*0004*/ 	.word	0x00000082


	//----- nvinfo : EIATTR_KPARAM_INFO
	.align		4
.L_7:
        /*0008*/ 	.byte	0x04, 0x17
        /*000a*/ 	.short	(.L_9 - .L_8)
.L_8:
        /*000c*/ 	.word	0x00000000
        /*0010*/ 	.short	0x0002
        /*0012*/ 	.short	0x0008
        /*0014*/ 	.byte	0x00, 0xf5, 0x21, 0x00


	//----- nvinfo : EIATTR_KPARAM_INFO
	.align		4
.L_9:
        /*0018*/ 	.byte	0x04, 0x17
        /*001a*/ 	.short	(.L_11 - .L_10)
.L_10:
        /*001c*/ 	.word	0x00000000
        /*0020*/ 	.short	0x0001
        /*0022*/ 	.short	0x0004
        /*0024*/ 	.byte	0x00, 0xf0, 0x11, 0x00


	//----- nvinfo : EIATTR_KPARAM_INFO
	.align		4
.L_11:
        /*0028*/ 	.byte	0x04, 0x17
        /*002a*/ 	.short	(.L_13 - .L_12)
.L_12:
        /*002c*/ 	.word	0x00000000
        /*0030*/ 	.short	0x0000
        /*0032*/ 	.short	0x0000
        /*0034*/ 	.byte	0x00, 0xf0, 0x11, 0x00


	//----- nvinfo : EIATTR_SPARSE_MMA_MASK
	.align		4
.L_13:
        /*0038*/ 	.byte	0x03, 0x50
        /*003a*/ 	.short	0x0000


	//----- nvinfo : EIATTR_MAXREG_COUNT
	.align		4
        /*003c*/ 	.byte	0x03, 0x1b
        /*003e*/ 	.short	0x00ff


	//----- nvinfo : EIATTR_MERCURY_ISA_VERSION
	.align		4
        /*0040*/ 	.byte	0x03, 0x5f
        /*0042*/ 	.short	0x0101


	//----- nvinfo : EIATTR_VRC_CTA_INIT_COUNT
	.align		4
        /*0044*/ 	.byte	0x02, 0x4a
	.zero		1
	.zero		1


	//----- nvinfo : EIATTR_EXIT_INSTR_OFFSETS
	.align		4
        /*0048*/ 	.byte	0x04, 0x1c
        /*004a*/ 	.short	(.L_15 - .L_14)


	//   ....[0]....
.L_14:
        /*004c*/ 	.word	0x00000060


	//----- nvinfo : EIATTR_CBANK_PARAM_SIZE
	.align		4
.L_15:
        /*0050*/ 	.byte	0x03, 0x19
        /*0052*/ 	.short	0x0010


	//----- nvinfo : EIATTR_PARAM_CBANK
	.align		4
        /*0054*/ 	.byte	0x04, 0x0a
        /*0056*/ 	.short	(.L_17 - .L_16)
	.align		4
.L_16:
        /*0058*/ 	.word	index@(.nv.constant0._Z7coloneliiPi)
        /*005c*/ 	.short	0x0380
        /*005e*/ 	.short	0x0010


	//----- nvinfo : EIATTR_SW_WAR
	.align		4
.L_17:
        /*0060*/ 	.byte	0x04, 0x36
        /*0062*/ 	.short	(.L_19 - .L_18)
.L_18:
        /*0064*/ 	.word	0x00000008
.L_19:


//--------------------- .nv.callgraph             --------------------------
	.section	.nv.callgraph,"",@"SHT_CUDA_CALLGRAPH"
	.align	4
	.sectionentsize	8
	.align		4
        /*0000*/ 	.word	0x00000000
	.align		4
        /*0004*/ 	.word	0xffffffff
	.align		4
        /*0008*/ 	.word	0x00000000
	.align		4
        /*000c*/ 	.word	0xfffffffe
	.align		4
        /*0010*/ 	.word	0x00000000
	.align		4
        /*0014*/ 	.word	0xfffffffd
	.align		4
        /*0018*/ 	.word	0x00000000
	.align		4
        /*001c*/ 	.word	0xfffffffc


//--------------------- .text._Z7coloneliiPi      --------------------------
	.section	.text._Z7coloneliiPi,"ax",@progbits
	.align	128
        .global         _Z7coloneliiPi
        .type           _Z7coloneliiPi,@function
        .size           _Z7coloneliiPi,(.L_x_1 - _Z7coloneliiPi)
        .other          _Z7coloneliiPi,@"STO_CUDA_ENTRY STV_DEFAULT"
_Z7coloneliiPi:
.text._Z7coloneliiPi:
[----:B------:R-:W-:Y:S08]  /*0000*/  LDC R1, c[0x0][0x37c] ;  /* 0x0000df00ff017b82 */ /* 0x000ff00000000800 */
[----:B------:R-:W0:Y:S01]  /*0010*/  LDC.64 R4, c[0x0][0x380] ;  /* 0x0000e000ff047b82 */ /* 0x000e220000000a00 */
[----:B------:R-:W1:Y:S07]  /*0020*/  LDCU.64 UR4, c[0x0][0x358] ;  /* 0x00006b00ff0477ac */ /* 0x000e6e0008000a00 */
[----:B------:R-:W1:Y:S01]  /*0030*/  LDC.64 R2, c[0x0][0x388] ;  /* 0x0000e200ff027b82 */ /* 0x000e620000000a00 */
[----:B0-----:R-:W-:-:S05]  /*0040*/  IADD3 R5, PT, PT, R5, R4, RZ ;  /* 0x0000000405057210 */ /* 0x001fca0007ffe0ff */
[----:B-1----:R-:W-:Y:S01]  /*0050*/  STG.E desc[UR4][R2.64], R5 ;  /* 0x0000000502007986 */ /* 0x002fe2000c101904 */
[----:B------:R-:W-:Y:S05]  /*0060*/  EXIT ;  /* 0x000000000000794d */ /* 0x000fea0003800000 */
.L_x_0:
[----:B------:R-:W-:-:S00]  /*0070*/  BRA `(.L_x_0) ;  /* 0xfffffffc00fc7947 */ /* 0x000fc0000383ffff */
[----:B------:R-:W-:-:S00]  /*0080*/  NOP ;  /* 0x0000000000007918 */ /* 0x000fc00000000000 */
[----:B------:R-:W-:-:S00]  /*0090*/  NOP ;  /* 0x0000000000007918 */ /* 0x000fc00000000000 */
[----:B------:R-:W-:-:S00]  /*00a0*/  NOP ;  /* 0x0000000000007918 */ /* 0x000fc00000000000 */
[----:B------:R-:W-:-:S00]  /*00b0*/  NOP ;  /* 0x0000000000007918 */ /* 0x000fc00000000000 */
[----:B------:R-:W-:-:S00]  /*00c0*/  NOP ;  /* 0x0000000000007918 */ /* 0x000fc00000000000 */
[----:B------:R-:W-:-:S00]  /*00d0*/  NOP ;  /* 0x0000000000007918 */ /* 0x000fc00000000000 */
[----:B------:R-:W-:-:S00]  /*00e0*/  NOP ;  /* 0x0000000000007918 */ /* 0x000fc00000000000 */
[----:B------:R-:W-:-:S00]  /*00f0*/  NOP ;  /* 0x0000000000007918 */ /* 0x000fc00000000000 */
.L_x_1:


//--------------------- .nv.shared.reserved.0     --------------------------
	.section	.nv.shared.reserved.0,"aw",@nobits
	.weak		__nv_reservedSMEM_offset_0_alias
	.size		__nv_reservedSMEM_offset_0_alias, 0, 64
	.other		__nv_reservedSMEM_offset_0_alias,@"STO_CUDA_RESERVED_SHARED STV_DEFAULT"
__nv_reservedSMEM_offset_0_alias:
	.zero		0
	.zero		64


//--------------------- .nv.constant0._Z7coloneliiPi --------------------------
	.section	.nv.constant0._Z7coloneliiPi,"a",@progbits
	.sectionflags	@""
	.align	4
.nv.constant0._Z7coloneliiPi:
	.zero		912


//--------------------- SYMBOLS --------------------------

	.type		.nv.reservedSmem.offset0,@object
	.size		.nv.reservedSmem.offset0,0x4
